//
// Generated by NVIDIA NVVM Compiler
//
// Compiler Build ID: CL-36424714
// Cuda compilation tools, release 13.0, V13.0.88
// Based on NVVM 20.0.0
//

.version 9.0
.target sm_100
.address_size 64

	// .globl	_Z14calc_histogramPcPiS0_S0_S0_S0_S0_S0_S0_S0_S0_
.global .align 1 .b8 $str[2] = {48};
.global .align 1 .b8 $str$1[2] = {49};
.global .align 1 .b8 $str$2[2] = {50};
.global .align 1 .b8 $str$3[2] = {51};
.global .align 1 .b8 $str$4[2] = {52};
.global .align 1 .b8 $str$5[2] = {53};
.global .align 1 .b8 $str$6[2] = {54};
.global .align 1 .b8 $str$7[2] = {55};
.global .align 1 .b8 $str$8[2] = {56};
.global .align 1 .b8 $str$9[2] = {57};

.visible .entry _Z14calc_histogramPcPiS0_S0_S0_S0_S0_S0_S0_S0_S0_(
	.param .u64 .ptr .align 1 _Z14calc_histogramPcPiS0_S0_S0_S0_S0_S0_S0_S0_S0__param_0,
	.param .u64 .ptr .align 1 _Z14calc_histogramPcPiS0_S0_S0_S0_S0_S0_S0_S0_S0__param_1,
	.param .u64 .ptr .align 1 _Z14calc_histogramPcPiS0_S0_S0_S0_S0_S0_S0_S0_S0__param_2,
	.param .u64 .ptr .align 1 _Z14calc_histogramPcPiS0_S0_S0_S0_S0_S0_S0_S0_S0__param_3,
	.param .u64 .ptr .align 1 _Z14calc_histogramPcPiS0_S0_S0_S0_S0_S0_S0_S0_S0__param_4,
	.param .u64 .ptr .align 1 _Z14calc_histogramPcPiS0_S0_S0_S0_S0_S0_S0_S0_S0__param_5,
	.param .u64 .ptr .align 1 _Z14calc_histogramPcPiS0_S0_S0_S0_S0_S0_S0_S0_S0__param_6,
	.param .u64 .ptr .align 1 _Z14calc_histogramPcPiS0_S0_S0_S0_S0_S0_S0_S0_S0__param_7,
	.param .u64 .ptr .align 1 _Z14calc_histogramPcPiS0_S0_S0_S0_S0_S0_S0_S0_S0__param_8,
	.param .u64 .ptr .align 1 _Z14calc_histogramPcPiS0_S0_S0_S0_S0_S0_S0_S0_S0__param_9,
	.param .u64 .ptr .align 1 _Z14calc_histogramPcPiS0_S0_S0_S0_S0_S0_S0_S0_S0__param_10
)
{
	.reg .pred 	%p<11>;
	.reg .b32 	%r<21>;
	.reg .b64 	%rd<33>;

	ld.param.u64 	%rd12, [_Z14calc_histogramPcPiS0_S0_S0_S0_S0_S0_S0_S0_S0__param_0];
	ld.param.u64 	%rd2, [_Z14calc_histogramPcPiS0_S0_S0_S0_S0_S0_S0_S0_S0__param_1];
	ld.param.u64 	%rd3, [_Z14calc_histogramPcPiS0_S0_S0_S0_S0_S0_S0_S0_S0__param_2];
	ld.param.u64 	%rd4, [_Z14calc_histogramPcPiS0_S0_S0_S0_S0_S0_S0_S0_S0__param_3];
	ld.param.u64 	%rd5, [_Z14calc_histogramPcPiS0_S0_S0_S0_S0_S0_S0_S0_S0__param_4];
	ld.param.u64 	%rd6, [_Z14calc_histogramPcPiS0_S0_S0_S0_S0_S0_S0_S0_S0__param_5];
	ld.param.u64 	%rd7, [_Z14calc_histogramPcPiS0_S0_S0_S0_S0_S0_S0_S0_S0__param_6];
	ld.param.u64 	%rd8, [_Z14calc_histogramPcPiS0_S0_S0_S0_S0_S0_S0_S0_S0__param_7];
	ld.param.u64 	%rd9, [_Z14calc_histogramPcPiS0_S0_S0_S0_S0_S0_S0_S0_S0__param_8];
	ld.param.u64 	%rd10, [_Z14calc_histogramPcPiS0_S0_S0_S0_S0_S0_S0_S0_S0__param_9];
	ld.param.u64 	%rd11, [_Z14calc_histogramPcPiS0_S0_S0_S0_S0_S0_S0_S0_S0__param_10];
	cvta.to.global.u64 	%rd1, %rd12;
	mov.u64 	%rd13, $str;
	setp.ne.s64 	%p1, %rd1, %rd13;
	@%p1 bra 	$L__BB0_2;
	cvta.to.global.u64 	%rd32, %rd2;
	ld.global.u32 	%r19, [%rd32];
	add.s32 	%r20, %r19, 1;
	st.global.u32 	[%rd32], %r20;
	bra.uni 	$L__BB0_20;
$L__BB0_2:
	mov.u64 	%rd14, $str$1;
	setp.ne.s64 	%p2, %rd1, %rd14;
	@%p2 bra 	$L__BB0_4;
	cvta.to.global.u64 	%rd31, %rd3;
	ld.global.u32 	%r17, [%rd31];
	add.s32 	%r18, %r17, 1;
	st.global.u32 	[%rd31], %r18;
	bra.uni 	$L__BB0_20;
$L__BB0_4:
	mov.u64 	%rd15, $str$2;
	setp.ne.s64 	%p3, %rd1, %rd15;
	@%p3 bra 	$L__BB0_6;
	cvta.to.global.u64 	%rd30, %rd4;
	ld.global.u32 	%r15, [%rd30];
	add.s32 	%r16, %r15, 1;
	st.global.u32 	[%rd30], %r16;
	bra.uni 	$L__BB0_20;
$L__BB0_6:
	mov.u64 	%rd16, $str$3;
	setp.ne.s64 	%p4, %rd1, %rd16;
	@%p4 bra 	$L__BB0_8;
	cvta.to.global.u64 	%rd29, %rd5;
	ld.global.u32 	%r13, [%rd29];
	add.s32 	%r14, %r13, 1;
	st.global.u32 	[%rd29], %r14;
	bra.uni 	$L__BB0_20;
$L__BB0_8:
	mov.u64 	%rd17, $str$4;
	setp.ne.s64 	%p5, %rd1, %rd17;
	@%p5 bra 	$L__BB0_10;
	cvta.to.global.u64 	%rd28, %rd6;
	ld.global.u32 	%r11, [%rd28];
	add.s32 	%r12, %r11, 1;
	st.global.u32 	[%rd28], %r12;
	bra.uni 	$L__BB0_20;
$L__BB0_10:
	mov.u64 	%rd18, $str$5;
	setp.ne.s64 	%p6, %rd1, %rd18;
	@%p6 bra 	$L__BB0_12;
	cvta.to.global.u64 	%rd27, %rd7;
	ld.global.u32 	%r9, [%rd27];
	add.s32 	%r10, %r9, 1;
	st.global.u32 	[%rd27], %r10;
	bra.uni 	$L__BB0_20;
$L__BB0_12:
	mov.u64 	%rd19, $str$6;
	setp.ne.s64 	%p7, %rd1, %rd19;
	@%p7 bra 	$L__BB0_14;
	cvta.to.global.u64 	%rd26, %rd8;
	ld.global.u32 	%r7, [%rd26];
	add.s32 	%r8, %r7, 1;
	st.global.u32 	[%rd26], %r8;
	bra.uni 	$L__BB0_20;
$L__BB0_14:
	mov.u64 	%rd20, $str$7;
	setp.ne.s64 	%p8, %rd1, %rd20;
	@%p8 bra 	$L__BB0_16;
	cvta.to.global.u64 	%rd25, %rd9;
	ld.global.u32 	%r5, [%rd25];
	add.s32 	%r6, %r5, 1;
	st.global.u32 	[%rd25], %r6;
	bra.uni 	$L__BB0_20;
$L__BB0_16:
	mov.u64 	%rd21, $str$8;
	setp.ne.s64 	%p9, %rd1, %rd21;
	@%p9 bra 	$L__BB0_18;
	cvta.to.global.u64 	%rd24, %rd10;
	ld.global.u32 	%r3, [%rd24];
	add.s32 	%r4, %r3, 1;
	st.global.u32 	[%rd24], %r4;
	bra.uni 	$L__BB0_20;
$L__BB0_18:
	mov.u64 	%rd22, $str$9;
	setp.ne.s64 	%p10, %rd1, %rd22;
	@%p10 bra 	$L__BB0_20;
	cvta.to.global.u64 	%rd23, %rd11;
	ld.global.u32 	%r1, [%rd23];
	add.s32 	%r2, %r1, 1;
	st.global.u32 	[%rd23], %r2;
$L__BB0_20:
	ret;

}


// ===== COMPILED SASS (sm_100) =====

	.target	sm_100

	.elftype	@"ET_EXEC"


//--------------------- .note.nv.tkinfo           --------------------------
	.section	.note.nv.tkinfo,"",@"SHT_NOTE"
	.sectionflags	@"SHF_NOTE_NV_TKINFO"
	.tkinfo
        /*0018*/ 	.word	0x00000002
        /*0030*/ 	.string	""
        /*0030*/ 	.string	"ptxas"
        /*0030*/ 	.string	"Cuda compilation tools, release 13.0, V13.0.88"
        /*0030*/ 	.string	"Build cuda_13.0.r13.0/compiler.36424714_0"
        /*0030*/ 	.string	"-arch sm_100 -m 64 "



//--------------------- .note.nv.cuinfo           --------------------------
	.section	.note.nv.cuinfo,"",@"SHT_NOTE"
	.sectionflags	@"SHF_NOTE_NV_CUINFO"
        /*0018*/ 	.short	0x0002
        /*001a*/ 	.short	0x0064
        /*001c*/ 	.short	0x0082
	.zero		2


//--------------------- .nv.info                  --------------------------
	.section	.nv.info,"",@"SHT_CUDA_INFO"
	.align	4


	//----- nvinfo : EIATTR_REGCOUNT
	.align		4
        /*0000*/ 	.byte	0x04, 0x2f
        /*0002*/ 	.short	(.L_11 - .L_10)
	.align		4
.L_10:
        /*0004*/ 	.word	index@(_Z14calc_histogramPcPiS0_S0_S0_S0_S0_S0_S0_S0_S0_)
        /*0008*/ 	.word	0x00000008


	//----- nvinfo : EIATTR_FRAME_SIZE
	.align		4
.L_11:
        /*000c*/ 	.byte	0x04, 0x11
        /*000e*/ 	.short	(.L_13 - .L_12)
	.align		4
.L_12:
        /*0010*/ 	.word	index@(_Z14calc_histogramPcPiS0_S0_S0_S0_S0_S0_S0_S0_S0_)
        /*0014*/ 	.word	0x00000000


	//----- nvinfo : EIATTR_MIN_STACK_SIZE
	.align		4
.L_13:
        /*0018*/ 	.byte	0x04, 0x12
        /*001a*/ 	.short	(.L_15 - .L_14)
	.align		4
.L_14:
        /*001c*/ 	.word	index@(_Z14calc_histogramPcPiS0_S0_S0_S0_S0_S0_S0_S0_S0_)
        /*0020*/ 	.word	0x00000000
.L_15:


//--------------------- .nv.compat                --------------------------
	.section	.nv.compat,"",@"SHT_CUDA_COMPAT_INFO"
	.align	4
        /*0000*/ 	.byte	0x02, 0x09, 0x00, 0x00, 0x02, 0x02, 0x01, 0x00, 0x02, 0x05, 0x05, 0x00, 0x03, 0x07, 0x01, 0x01
        /*0010*/ 	.byte	0x02, 0x03, 0x00, 0x00, 0x02, 0x06, 0x01, 0x00, 0x04, 0x0b, 0x08, 0x00, 0x09, 0x00, 0x00, 0x00
        /*0020*/ 	.byte	0x00, 0x00, 0x00, 0x00


//--------------------- .nv.info._Z14calc_histogramPcPiS0_S0_S0_S0_S0_S0_S0_S0_S0_ --------------------------
	.section	.nv.info._Z14calc_histogramPcPiS0_S0_S0_S0_S0_S0_S0_S0_S0_,"",@"SHT_CUDA_INFO"
	.sectionflags	@""
	.align	4


	//----- nvinfo : EIATTR_CUDA_API_VERSION
	.align		4
        /*0000*/ 	.byte	0x04, 0x37
        /*0002*/ 	.short	(.L_17 - .L_16)
.L_16:
        /*0004*/ 	.word	0x00000082


	//----- nvinfo : EIATTR_KPARAM_INFO
	.align		4
.L_17:
        /*0008*/ 	.byte	0x04, 0x17
        /*000a*/ 	.short	(.L_19 - .L_18)
.L_18:
        /*000c*/ 	.word	0x00000000
        /*0010*/ 	.short	0x000a
        /*0012*/ 	.short	0x0050
        /*0014*/ 	.byte	0x00, 0xf5, 0x21, 0x00


	//----- nvinfo : EIATTR_KPARAM_INFO
	.align		4
.L_19:
        /*0018*/ 	.byte	0x04, 0x17
        /*001a*/ 	.short	(.L_21 - .L_20)
.L_20:
        /*001c*/ 	.word	0x00000000
        /*0020*/ 	.short	0x0009
        /*0022*/ 	.short	0x0048
        /*0024*/ 	.byte	0x00, 0xf5, 0x21, 0x00


	//----- nvinfo : EIATTR_KPARAM_INFO
	.align		4
.L_21:
        /*0028*/ 	.byte	0x04, 0x17
        /*002a*/ 	.short	(.L_23 - .L_22)
.L_22:
        /*002c*/ 	.word	0x00000000
        /*0030*/ 	.short	0x0008
        /*0032*/ 	.short	0x0040
        /*0034*/ 	.byte	0x00, 0xf5, 0x21, 0x00


	//----- nvinfo : EIATTR_KPARAM_INFO
	.align		4
.L_23:
        /*0038*/ 	.byte	0x04, 0x17
        /*003a*/ 	.short	(.L_25 - .L_24)
.L_24:
        /*003c*/ 	.word	0x00000000
        /*0040*/ 	.short	0x0007
        /*0042*/ 	.short	0x0038
        /*0044*/ 	.byte	0x00, 0xf5, 0x21, 0x00


	//----- nvinfo : EIATTR_KPARAM_INFO
	.align		4
.L_25:
        /*0048*/ 	.byte	0x04, 0x17
        /*004a*/ 	.short	(.L_27 - .L_26)
.L_26:
        /*004c*/ 	.word	0x00000000
        /*0050*/ 	.short	0x0006
        /*0052*/ 	.short	0x0030
        /*0054*/ 	.byte	0x00, 0xf5, 0x21, 0x00


	//----- nvinfo : EIATTR_KPARAM_INFO
	.align		4
.L_27:
        /*0058*/ 	.byte	0x04, 0x17
        /*005a*/ 	.short	(.L_29 - .L_28)
.L_28:
        /*005c*/ 	.word	0x00000000
        /*0060*/ 	.short	0x0005
        /*0062*/ 	.short	0x0028
        /*0064*/ 	.byte	0x00, 0xf5, 0x21, 0x00


	//----- nvinfo : EIATTR_KPARAM_INFO
	.align		4
.L_29:
        /*0068*/ 	.byte	0x04, 0x17
        /*006a*/ 	.short	(.L_31 - .L_30)
.L_30:
        /*006c*/ 	.word	0x00000000
        /*0070*/ 	.short	0x0004
        /*0072*/ 	.short	0x0020
        /*0074*/ 	.byte	0x00, 0xf5, 0x21, 0x00


	//----- nvinfo : EIATTR_KPARAM_INFO
	.align		4
.L_31:
        /*0078*/ 	.byte	0x04, 0x17
        /*007a*/ 	.short	(.L_33 - .L_32)
.L_32:
        /*007c*/ 	.word	0x00000000
        /*0080*/ 	.short	0x0003
        /*0082*/ 	.short	0x0018
        /*0084*/ 	.byte	0x00, 0xf5, 0x21, 0x00


	//----- nvinfo : EIATTR_KPARAM_INFO
	.align		4
.L_33:
        /*0088*/ 	.byte	0x04, 0x17
        /*008a*/ 	.short	(.L_35 - .L_34)
.L_34:
        /*008c*/ 	.word	0x00000000
        /*0090*/ 	.short	0x0002
        /*0092*/ 	.short	0x0010
        /*0094*/ 	.byte	0x00, 0xf5, 0x21, 0x00


	//----- nvinfo : EIATTR_KPARAM_INFO
	.align		4
.L_35:
        /*0098*/ 	.byte	0x04, 0x17
        /*009a*/ 	.short	(.L_37 - .L_36)
.L_36:
        /*009c*/ 	.word	0x00000000
        /*00a0*/ 	.short	0x0001
        /*00a2*/ 	.short	0x0008
        /*00a4*/ 	.byte	0x00, 0xf5, 0x21, 0x00


	//----- nvinfo : EIATTR_KPARAM_INFO
	.align		4
.L_37:
        /*00a8*/ 	.byte	0x04, 0x17
        /*00aa*/ 	.short	(.L_39 - .L_38)
.L_38:
        /*00ac*/ 	.word	0x00000000
        /*00b0*/ 	.short	0x0000
        /*00b2*/ 	.short	0x0000
        /*00b4*/ 	.byte	0x00, 0xf5, 0x21, 0x00


	//----- nvinfo : EIATTR_SPARSE_MMA_MASK
	.align		4
.L_39:
        /*00b8*/ 	.byte	0x03, 0x50
        /*00ba*/ 	.short	0x0000


	//----- nvinfo : EIATTR_MAXREG_COUNT
	.align		4
        /*00bc*/ 	.byte	0x03, 0x1b
        /*00be*/ 	.short	0x00ff


	//----- nvinfo : EIATTR_MERCURY_ISA_VERSION
	.align		4
        /*00c0*/ 	.byte	0x03, 0x5f
        /*00c2*/ 	.short	0x0101


	//----- nvinfo : EIATTR_VRC_CTA_INIT_COUNT
	.align		4
        /*00c4*/ 	.byte	0x02, 0x4a
	.zero		1
	.zero		1


	//----- nvinfo : EIATTR_EXIT_INSTR_OFFSETS
	.align		4
        /*00c8*/ 	.byte	0x04, 0x1c
        /*00ca*/ 	.short	(.L_41 - .L_40)


	//   ....[0]....
.L_40:
        /*00cc*/ 	.word	0x000000b0


	//   ....[1]....
        /*00d0*/ 	.word	0x00000140


	//   ....[2]....
        /*00d4*/ 	.word	0x000001d0


	//   ....[3]....
        /*00d8*/ 	.word	0x00000260


	//   ....[4]....
        /*00dc*/ 	.word	0x000002f0


	//   ....[5]....
        /*00e0*/ 	.word	0x00000380


	//   ....[6]....
        /*00e4*/ 	.word	0x00000410


	//   ....[7]....
        /*00e8*/ 	.word	0x000004a0


	//   ....[8]....
        /*00ec*/ 	.word	0x00000530


	//   ....[9]....
        /*00f0*/ 	.word	0x00000570


	//   ....[10]....
        /*00f4*/ 	.word	0x000005c0


	//----- nvinfo : EIATTR_CBANK_PARAM_SIZE
	.align		4
.L_41:
        /*00f8*/ 	.byte	0x03, 0x19
        /*00fa*/ 	.short	0x0058


	//----- nvinfo : EIATTR_PARAM_CBANK
	.align		4
        /*00fc*/ 	.byte	0x04, 0x0a
        /*00fe*/ 	.short	(.L_43 - .L_42)
	.align		4
.L_42:
        /*0100*/ 	.word	index@(.nv.constant0._Z14calc_histogramPcPiS0_S0_S0_S0_S0_S0_S0_S0_S0_)
        /*0104*/ 	.short	0x0380
        /*0106*/ 	.short	0x0058


	//----- nvinfo : EIATTR_SW_WAR
	.align		4
.L_43:
        /*0108*/ 	.byte	0x04, 0x36
        /*010a*/ 	.short	(.L_45 - .L_44)
.L_44:
        /*010c*/ 	.word	0x00000008
.L_45:


//--------------------- .nv.callgraph             --------------------------
	.section	.nv.callgraph,"",@"SHT_CUDA_CALLGRAPH"
	.align	4
	.sectionentsize	8
	.align		4
        /*0000*/ 	.word	0x00000000
	.align		4
        /*0004*/ 	.word	0xffffffff
	.align		4
        /*0008*/ 	.word	0x00000000
	.align		4
        /*000c*/ 	.word	0xfffffffe
	.align		4
        /*0010*/ 	.word	0x00000000
	.align		4
        /*0014*/ 	.word	0xfffffffd
	.align		4
        /*0018*/ 	.word	0x00000000
	.align		4
        /*001c*/ 	.word	0xfffffffc


//--------------------- .nv.constant4             --------------------------
	.section	.nv.constant4,"a",@progbits
	.align	8
	.align		8
.nv.constant4:
        /*0000*/ 	.dword	$str
	.align		8
        /*0008*/ 	.dword	$str$1
	.align		8
        /*0010*/ 	.dword	$str$2
	.align		8
        /*0018*/ 	.dword	$str$3
	.align		8
        /*0020*/ 	.dword	$str$4
	.align		8
        /*0028*/ 	.dword	$str$5
	.align		8
        /*0030*/ 	.dword	$str$6
	.align		8
        /*0038*/ 	.dword	$str$7
	.align		8
        /*0040*/ 	.dword	$str$8
	.align		8
        /*0048*/ 	.dword	$str$9


//--------------------- .text._Z14calc_histogramPcPiS0_S0_S0_S0_S0_S0_S0_S0_S0_ --------------------------
	.section	.text._Z14calc_histogramPcPiS0_S0_S0_S0_S0_S0_S0_S0_S0_,"ax",@progbits
	.align	128
        .global         _Z14calc_histogramPcPiS0_S0_S0_S0_S0_S0_S0_S0_S0_
        .type           _Z14calc_histogramPcPiS0_S0_S0_S0_S0_S0_S0_S0_S0_,@function
        .size           _Z14calc_histogramPcPiS0_S0_S0_S0_S0_S0_S0_S0_S0_,(.L_x_10 - _Z14calc_histogramPcPiS0_S0_S0_S0_S0_S0_S0_S0_S0_)
        .other          _Z14calc_histogramPcPiS0_S0_S0_S0_S0_S0_S0_S0_S0_,@"STO_CUDA_ENTRY STV_DEFAULT"
_Z14calc_histogramPcPiS0_S0_S0_S0_S0_S0_S0_S0_S0_:
.text._Z14calc_histogramPcPiS0_S0_S0_S0_S0_S0_S0_S0_S0_:
[----:B------:R-:W-:Y:S01]  /*0000*/  LDC R1, c[0x0][0x37c] ;  /* 0x0000df00ff017b82 */ /* 0x000fe20000000800 */
[----:B------:R-:W0:Y:S01]  /*0010*/  LDCU.64 UR6, c[0x0][0x380] ;  /* 0x00007000ff0677ac */ /* 0x000e220008000a00 */
[----:B------:R-:W0:Y:S02]  /*0020*/  LDCU.64 UR4, c[0x4][URZ] ;  /* 0x01000000ff0477ac */ /* 0x000e240008000a00 */
[----:B0-----:R-:W-:-:S04]  /*0030*/  UISETP.NE.U32.AND UP0, UPT, UR6, UR4, UPT ;  /* 0x000000040600728c */ /* 0x001fc8000bf05070 */
[----:B------:R-:W-:Y:S01]  /*0040*/  UISETP.NE.AND.EX UP0, UPT, UR7, UR5, UPT, UP0 ;  /* 0x000000050700728c */ /* 0x000fe2000bf05300 */
[----:B------:R-:W0:Y:S08]  /*0050*/  LDCU.64 UR4, c[0x0][0x358] ;  /* 0x00006b00ff0477ac */ /* 0x000e300008000a00 */
[----:B------:R-:W-:Y:S05]  /*0060*/  BRA.U UP0, `(.L_x_0) ;  /* 0x0000000100147547 */ /* 0x000fea000b800000 */
[----:B------:R-:W0:Y:S02]  /*0070*/  LDC.64 R2, c[0x0][0x388] ;  /* 0x0000e200ff027b82 */ /* 0x000e240000000a00 */
[----:B0-----:R-:W2:Y:S02]  /*0080*/  LDG.E R0, desc[UR4][R2.64] ;  /* 0x0000000402007981 */ /* 0x001ea4000c1e1900 */
[----:B--2---:R-:W-:-:S05]  /*0090*/  VIADD R5, R0, 0x1 ;  /* 0x0000000100057836 */ /* 0x004fca0000000000 */
[----:B------:R-:W-:Y:S01]  /*00a0*/  STG.E desc[UR4][R2.64], R5 ;  /* 0x0000000502007986 */ /* 0x000fe2000c101904 */
[----:B------:R-:W-:Y:S05]  /*00b0*/  EXIT ;  /* 0x000000000000794d */ /* 0x000fea0003800000 */
.L_x_0:
[----:B------:R-:W1:Y:S02]  /*00c0*/  LDCU.64 UR8, c[0x4][0x8] ;  /* 0x01000100ff0877ac */ /* 0x000e640008000a00 */
[----:B-1----:R-:W-:-:S04]  /*00d0*/  UISETP.NE.U32.AND UP0, UPT, UR6, UR8, UPT ;  /* 0x000000080600728c */ /* 0x002fc8000bf05070 */
[----:B------:R-:W-:-:S09]  /*00e0*/  UISETP.NE.AND.EX UP0, UPT, UR7, UR9, UPT, UP0 ;  /* 0x000000090700728c */ /* 0x000fd2000bf05300 */
[----:B------:R-:W-:Y:S05]  /*00f0*/  BRA.U UP0, `(.L_x_1) ;  /* 0x0000000100147547 */ /* 0x000fea000b800000 */
[----:B------:R-:W0:Y:S02]  /*0100*/  LDC.64 R2, c[0x0][0x390] ;  /* 0x0000e400ff027b82 */ /* 0x000e240000000a00 */
[----:B0-----:R-:W2:Y:S02]  /*0110*/  LDG.E R0, desc[UR4][R2.64] ;  /* 0x0000000402007981 */ /* 0x001ea4000c1e1900 */
[----:B--2---:R-:W-:-:S05]  /*0120*/  VIADD R5, R0, 0x1 ;  /* 0x0000000100057836 */ /* 0x004fca0000000000 */
[----:B------:R-:W-:Y:S01]  /*0130*/  STG.E desc[UR4][R2.64], R5 ;  /* 0x0000000502007986 */ /* 0x000fe2000c101904 */
[----:B------:R-:W-:Y:S05]  /*0140*/  EXIT ;  /* 0x000000000000794d */ /* 0x000fea0003800000 */
.L_x_1:
[----:B------:R-:W1:Y:S02]  /*0150*/  LDCU.64 UR8, c[0x4][0x10] ;  /* 0x01000200ff0877ac */ /* 0x000e640008000a00 */
[----:B-1----:R-:W-:-:S04]  /*0160*/  UISETP.NE.U32.AND UP0, UPT, UR6, UR8, UPT ;  /* 0x000000080600728c */ /* 0x002fc8000bf05070 */
[----:B------:R-:W-:-:S09]  /*0170*/  UISETP.NE.AND.EX UP0, UPT, UR7, UR9, UPT, UP0 ;  /* 0x000000090700728c */ /* 0x000fd2000bf05300 */
[----:B------:R-:W-:Y:S05]  /*0180*/  BRA.U UP0, `(.L_x_2) ;  /* 0x0000000100147547 */ /* 0x000fea000b800000 */
[----:B------:R-:W0:Y:S02]  /*0190*/  LDC.64 R2, c[0x0][0x398] ;  /* 0x0000e600ff027b82 */ /* 0x000e240000000a00 */
[----:B0-----:R-:W2:Y:S02]  /*01a0*/  LDG.E R0, desc[UR4][R2.64] ;  /* 0x0000000402007981 */ /* 0x001ea4000c1e1900 */
[----:B--2---:R-:W-:-:S05]  /*01b0*/  IADD3 R5, PT, PT, R0, 0x1, RZ ;  /* 0x0000000100057810 */ /* 0x004fca0007ffe0ff */
[----:B------:R-:W-:Y:S01]  /*01c0*/  STG.E desc[UR4][R2.64], R5 ;  /* 0x0000000502007986 */ /* 0x000fe2000c101904 */
[----:B------:R-:W-:Y:S05]  /*01d0*/  EXIT ;  /* 0x000000000000794d */ /* 0x000fea0003800000 */
.L_x_2:
        /* <DEDUP_REMOVED lines=9> */
.L_x_3:
        /* <DEDUP_REMOVED lines=9> */
.L_x_4:
        /* <DEDUP_REMOVED lines=9> */
.L_x_5:
        /* <DEDUP_REMOVED lines=9> */
.L_x_6:
        /* <DEDUP_REMOVED lines=9> */
.L_x_7:
        /* <DEDUP_REMOVED lines=9> */
.L_x_8:
[----:B------:R-:W1:Y:S02]  /*0540*/  LDC.64 R2, c[0x4][0x48] ;  /* 0x01001200ff027b82 */ /* 0x000e640000000a00 */
[----:B-1----:R-:W-:-:S04]  /*0550*/  ISETP.NE.U32.AND P0, PT, R2, UR6, PT ;  /* 0x0000000602007c0c */ /* 0x002fc8000bf05070 */
[----:B------:R-:W-:-:S13]  /*0560*/  ISETP.NE.AND.EX P0, PT, R3, UR7, PT, P0 ;  /* 0x0000000703007c0c */ /* 0x000fda000bf05300 */
[----:B0-----:R-:W-:Y:S05]  /*0570*/  @P0 EXIT ;  /* 0x000000000000094d */ /* 0x001fea0003800000 */
[----:B------:R-:W0:Y:S02]  /*0580*/  LDC.64 R2, c[0x0][0x3d0] ;  /* 0x0000f400ff027b82 */ /* 0x000e240000000a00 */
[----:B0-----:R-:W2:Y:S02]  /*0590*/  LDG.E R0, desc[UR4][R2.64] ;  /* 0x0000000402007981 */ /* 0x001ea4000c1e1900 */
[----:B--2---:R-:W-:-:S05]  /*05a0*/  VIADD R5, R0, 0x1 ;  /* 0x0000000100057836 */ /* 0x004fca0000000000 */
[----:B------:R-:W-:Y:S01]  /*05b0*/  STG.E desc[UR4][R2.64], R5 ;  /* 0x0000000502007986 */ /* 0x000fe2000c101904 */
[----:B------:R-:W-:Y:S05]  /*05c0*/  EXIT ;  /* 0x000000000000794d */ /* 0x000fea0003800000 */
.L_x_9:
[----:B------:R-:W-:-:S00]  /*05d0*/  BRA `(.L_x_9) ;  /* 0xfffffffc00fc7947 */ /* 0x000fc0000383ffff */
[----:B------:R-:W-:-:S00]  /*05e0*/  NOP ;  /* 0x0000000000007918 */ /* 0x000fc00000000000 */
        /* <DEDUP_REMOVED lines=9> */
.L_x_10:


//--------------------- .nv.global.init           --------------------------
	.section	.nv.global.init,"aw",@progbits
.nv.global.init:
	.type		$str$8,@object
	.size		$str$8,($str - $str$8)
$str$8:
        /*0000*/ 	.byte	0x38, 0x00
	.type		$str,@object
	.size		$str,($str$4 - $str)
$str:
        /*0002*/ 	.byte	0x30, 0x00
	.type		$str$4,@object
	.size		$str$4,($str$2 - $str$4)
$str$4:
        /*0004*/ 	.byte	0x34, 0x00
	.type		$str$2,@object
	.size		$str$2,($str$6 - $str$2)
$str$2:
        /*0006*/ 	.byte	0x32, 0x00
	.type		$str$6,@object
	.size		$str$6,($str$9 - $str$6)
$str$6:
        /*0008*/ 	.byte	0x36, 0x00
	.type		$str$9,@object
	.size		$str$9,($str$1 - $str$9)
$str$9:
        /*000a*/ 	.byte	0x39, 0x00
	.type		$str$1,@object
	.size		$str$1,($str$5 - $str$1)
$str$1:
        /*000c*/ 	.byte	0x31, 0x00
	.type		$str$5,@object
	.size		$str$5,($str$3 - $str$5)
$str$5:
        /*000e*/ 	.byte	0x35, 0x00
	.type		$str$3,@object
	.size		$str$3,($str$7 - $str$3)
$str$3:
        /*0010*/ 	.byte	0x33, 0x00
	.type		$str$7,@object
	.size		$str$7,(.L_7 - $str$7)
$str$7:
        /*0012*/ 	.byte	0x37, 0x00
.L_7:


//--------------------- .nv.shared.reserved.0     --------------------------
	.section	.nv.shared.reserved.0,"aw",@nobits
	.weak		__nv_reservedSMEM_offset_0_alias
	.size		__nv_reservedSMEM_offset_0_alias, 0, 64
	.other		__nv_reservedSMEM_offset_0_alias,@"STO_CUDA_RESERVED_SHARED STV_DEFAULT"
__nv_reservedSMEM_offset_0_alias:
	.zero		0
	.zero		64


//--------------------- .nv.constant0._Z14calc_histogramPcPiS0_S0_S0_S0_S0_S0_S0_S0_S0_ --------------------------
	.section	.nv.constant0._Z14calc_histogramPcPiS0_S0_S0_S0_S0_S0_S0_S0_S0_,"a",@progbits
	.sectionflags	@""
	.align	4
.nv.constant0._Z14calc_histogramPcPiS0_S0_S0_S0_S0_S0_S0_S0_S0_:
	.zero		984


//--------------------- SYMBOLS --------------------------

	.type		.nv.reservedSmem.offset0,@object
	.size		.nv.reservedSmem.offset0,0x4
